//
// Generated by NVIDIA NVVM Compiler
//
// Compiler Build ID: CL-36424714
// Cuda compilation tools, release 13.0, V13.0.88
// Based on NVVM 20.0.0
//

.version 9.0
.target sm_100
.address_size 64

	// .globl	_Z13reverse_arrayPfi

.visible .entry _Z13reverse_arrayPfi(
	.param .u64 .ptr .align 1 _Z13reverse_arrayPfi_param_0,
	.param .u32 _Z13reverse_arrayPfi_param_1
)
{
	.reg .pred 	%p<2>;
	.reg .b32 	%r<11>;
	.reg .b32 	%f<3>;
	.reg .b64 	%rd<7>;

	ld.param.u64 	%rd1, [_Z13reverse_arrayPfi_param_0];
	ld.param.u32 	%r2, [_Z13reverse_arrayPfi_param_1];
	mov.u32 	%r3, %tid.x;
	mov.u32 	%r4, %ntid.x;
	mov.u32 	%r5, %ctaid.x;
	mad.lo.s32 	%r1, %r4, %r5, %r3;
	shr.u32 	%r6, %r2, 31;
	add.s32 	%r7, %r2, %r6;
	shr.s32 	%r8, %r7, 1;
	setp.ge.s32 	%p1, %r1, %r8;
	@%p1 bra 	$L__BB0_2;
	cvta.to.global.u64 	%rd2, %rd1;
	mul.wide.s32 	%rd3, %r1, 4;
	add.s64 	%rd4, %rd2, %rd3;
	ld.global.f32 	%f1, [%rd4];
	not.b32 	%r9, %r1;
	add.s32 	%r10, %r2, %r9;
	mul.wide.s32 	%rd5, %r10, 4;
	add.s64 	%rd6, %rd2, %rd5;
	ld.global.f32 	%f2, [%rd6];
	st.global.f32 	[%rd4], %f2;
	st.global.f32 	[%rd6], %f1;
$L__BB0_2:
	ret;

}


// ===== COMPILED SASS (sm_100) =====

	.target	sm_100

	.elftype	@"ET_EXEC"


//--------------------- .note.nv.tkinfo           --------------------------
	.section	.note.nv.tkinfo,"",@"SHT_NOTE"
	.sectionflags	@"SHF_NOTE_NV_TKINFO"
	.tkinfo
        /*0018*/ 	.word	0x00000002
        /*0030*/ 	.string	""
        /*0030*/ 	.string	"ptxas"
        /*0030*/ 	.string	"Cuda compilation tools, release 13.0, V13.0.88"
        /*0030*/ 	.string	"Build cuda_13.0.r13.0/compiler.36424714_0"
        /*0030*/ 	.string	"-arch sm_100 -m 64 "



//--------------------- .note.nv.cuinfo           --------------------------
	.section	.note.nv.cuinfo,"",@"SHT_NOTE"
	.sectionflags	@"SHF_NOTE_NV_CUINFO"
        /*0018*/ 	.short	0x0002
        /*001a*/ 	.short	0x0064
        /*001c*/ 	.short	0x0082
	.zero		2


//--------------------- .nv.info                  --------------------------
	.section	.nv.info,"",@"SHT_CUDA_INFO"
	.align	4


	//----- nvinfo : EIATTR_REGCOUNT
	.align		4
        /*0000*/ 	.byte	0x04, 0x2f
        /*0002*/ 	.short	(.L_1 - .L_0)
	.align		4
.L_0:
        /*0004*/ 	.word	index@(_Z13reverse_arrayPfi)
        /*0008*/ 	.word	0x0000000c


	//----- nvinfo : EIATTR_FRAME_SIZE
	.align		4
.L_1:
        /*000c*/ 	.byte	0x04, 0x11
        /*000e*/ 	.short	(.L_3 - .L_2)
	.align		4
.L_2:
        /*0010*/ 	.word	index@(_Z13reverse_arrayPfi)
        /*0014*/ 	.word	0x00000000


	//----- nvinfo : EIATTR_MIN_STACK_SIZE
	.align		4
.L_3:
        /*0018*/ 	.byte	0x04, 0x12
        /*001a*/ 	.short	(.L_5 - .L_4)
	.align		4
.L_4:
        /*001c*/ 	.word	index@(_Z13reverse_arrayPfi)
        /*0020*/ 	.word	0x00000000
.L_5:


//--------------------- .nv.compat                --------------------------
	.section	.nv.compat,"",@"SHT_CUDA_COMPAT_INFO"
	.align	4
        /*0000*/ 	.byte	0x02, 0x09, 0x00, 0x00, 0x02, 0x02, 0x01, 0x00, 0x02, 0x05, 0x05, 0x00, 0x03, 0x07, 0x01, 0x01
        /*0010*/ 	.byte	0x02, 0x03, 0x00, 0x00, 0x02, 0x06, 0x01, 0x00, 0x04, 0x0b, 0x08, 0x00, 0x09, 0x00, 0x00, 0x00
        /*0020*/ 	.byte	0x00, 0x00, 0x00, 0x00


//--------------------- .nv.info._Z13reverse_arrayPfi --------------------------
	.section	.nv.info._Z13reverse_arrayPfi,"",@"SHT_CUDA_INFO"
	.sectionflags	@""
	.align	4


	//----- nvinfo : EIATTR_CUDA_API_VERSION
	.align		4
        /*0000*/ 	.byte	0x04, 0x37
        /*0002*/ 	.short	(.L_7 - .L_6)
.L_6:
        /*0004*/ 	.word	0x00000082


	//----- nvinfo : EIATTR_KPARAM_INFO
	.align		4
.L_7:
        /*0008*/ 	.byte	0x04, 0x17
        /*000a*/ 	.short	(.L_9 - .L_8)
.L_8:
        /*000c*/ 	.word	0x00000000
        /*0010*/ 	.short	0x0001
        /*0012*/ 	.short	0x0008
        /*0014*/ 	.byte	0x00, 0xf0, 0x11, 0x00


	//----- nvinfo : EIATTR_KPARAM_INFO
	.align		4
.L_9:
        /*0018*/ 	.byte	0x04, 0x17
        /*001a*/ 	.short	(.L_11 - .L_10)
.L_10:
        /*001c*/ 	.word	0x00000000
        /*0020*/ 	.short	0x0000
        /*0022*/ 	.short	0x0000
        /*0024*/ 	.byte	0x00, 0xf5, 0x21, 0x00


	//----- nvinfo : EIATTR_SPARSE_MMA_MASK
	.align		4
.L_11:
        /*0028*/ 	.byte	0x03, 0x50
        /*002a*/ 	.short	0x0000


	//----- nvinfo : EIATTR_MAXREG_COUNT
	.align		4
        /*002c*/ 	.byte	0x03, 0x1b
        /*002e*/ 	.short	0x00ff


	//----- nvinfo : EIATTR_MERCURY_ISA_VERSION
	.align		4
        /*0030*/ 	.byte	0x03, 0x5f
        /*0032*/ 	.short	0x0101


	//----- nvinfo : EIATTR_VRC_CTA_INIT_COUNT
	.align		4
        /*0034*/ 	.byte	0x02, 0x4a
	.zero		1
	.zero		1


	//----- nvinfo : EIATTR_EXIT_INSTR_OFFSETS
	.align		4
        /*0038*/ 	.byte	0x04, 0x1c
        /*003a*/ 	.short	(.L_13 - .L_12)


	//   ....[0]....
.L_12:
        /*003c*/ 	.word	0x00000090


	//   ....[1]....
        /*0040*/ 	.word	0x00000140


	//----- nvinfo : EIATTR_CBANK_PARAM_SIZE
	.align		4
.L_13:
        /*0044*/ 	.byte	0x03, 0x19
        /*0046*/ 	.short	0x000c


	//----- nvinfo : EIATTR_PARAM_CBANK
	.align		4
        /*0048*/ 	.byte	0x04, 0x0a
        /*004a*/ 	.short	(.L_15 - .L_14)
	.align		4
.L_14:
        /*004c*/ 	.word	index@(.nv.constant0._Z13reverse_arrayPfi)
        /*0050*/ 	.short	0x0380
        /*0052*/ 	.short	0x000c


	//----- nvinfo : EIATTR_SW_WAR
	.align		4
.L_15:
        /*0054*/ 	.byte	0x04, 0x36
        /*0056*/ 	.short	(.L_17 - .L_16)
.L_16:
        /*0058*/ 	.word	0x00000008
.L_17:


//--------------------- .nv.callgraph             --------------------------
	.section	.nv.callgraph,"",@"SHT_CUDA_CALLGRAPH"
	.align	4
	.sectionentsize	8
	.align		4
        /*0000*/ 	.word	0x00000000
	.align		4
        /*0004*/ 	.word	0xffffffff
	.align		4
        /*0008*/ 	.word	0x00000000
	.align		4
        /*000c*/ 	.word	0xfffffffe
	.align		4
        /*0010*/ 	.word	0x00000000
	.align		4
        /*0014*/ 	.word	0xfffffffd
	.align		4
        /*0018*/ 	.word	0x00000000
	.align		4
        /*001c*/ 	.word	0xfffffffc


//--------------------- .text._Z13reverse_arrayPfi --------------------------
	.section	.text._Z13reverse_arrayPfi,"ax",@progbits
	.align	128
        .global         _Z13reverse_arrayPfi
        .type           _Z13reverse_arrayPfi,@function
        .size           _Z13reverse_arrayPfi,(.L_x_1 - _Z13reverse_arrayPfi)
        .other          _Z13reverse_arrayPfi,@"STO_CUDA_ENTRY STV_DEFAULT"
_Z13reverse_arrayPfi:
.text._Z13reverse_arrayPfi:
[----:B------:R-:W-:Y:S01]  /*0000*/  LDC R1, c[0x0][0x37c] ;  /* 0x0000df00ff017b82 */ /* 0x000fe20000000800 */
[----:B------:R-:W0:Y:S01]  /*0010*/  S2R R7, SR_TID.X ;  /* 0x0000000000077919 */ /* 0x000e220000002100 */
[----:B------:R-:W1:Y:S01]  /*0020*/  LDCU UR6, c[0x0][0x388] ;  /* 0x00007100ff0677ac */ /* 0x000e620008000800 */
[----:B------:R-:W0:Y:S01]  /*0030*/  S2R R0, SR_CTAID.X ;  /* 0x0000000000007919 */ /* 0x000e220000002500 */
[----:B------:R-:W0:Y:S01]  /*0040*/  LDCU UR5, c[0x0][0x360] ;  /* 0x00006c00ff0577ac */ /* 0x000e220008000800 */
[----:B-1----:R-:W-:-:S04]  /*0050*/  ULEA.HI UR4, UR6, UR6, URZ, 0x1 ;  /* 0x0000000606047291 */ /* 0x002fc8000f8f08ff */
[----:B------:R-:W-:Y:S01]  /*0060*/  USHF.R.S32.HI UR4, URZ, 0x1, UR4 ;  /* 0x00000001ff047899 */ /* 0x000fe20008011404 */
[----:B0-----:R-:W-:-:S05]  /*0070*/  IMAD R7, R0, UR5, R7 ;  /* 0x0000000500077c24 */ /* 0x001fca000f8e0207 */
[----:B------:R-:W-:-:S13]  /*0080*/  ISETP.GE.AND P0, PT, R7, UR4, PT ;  /* 0x0000000407007c0c */ /* 0x000fda000bf06270 */
[----:B------:R-:W-:Y:S05]  /*0090*/  @P0 EXIT ;  /* 0x000000000000094d */ /* 0x000fea0003800000 */
[----:B------:R-:W0:Y:S01]  /*00a0*/  LDC.64 R2, c[0x0][0x380] ;  /* 0x0000e000ff027b82 */ /* 0x000e220000000a00 */
[----:B------:R-:W1:Y:S01]  /*00b0*/  LDCU.64 UR4, c[0x0][0x358] ;  /* 0x00006b00ff0477ac */ /* 0x000e620008000a00 */
[----:B------:R-:W-:-:S04]  /*00c0*/  LOP3.LUT R0, RZ, R7, RZ, 0x33, !PT ;  /* 0x00000007ff007212 */ /* 0x000fc800078e33ff */
[----:B------:R-:W-:-:S05]  /*00d0*/  IADD3 R5, PT, PT, R0, UR6, RZ ;  /* 0x0000000600057c10 */ /* 0x000fca000fffe0ff */
[----:B0-----:R-:W-:-:S04]  /*00e0*/  IMAD.WIDE R4, R5, 0x4, R2 ;  /* 0x0000000405047825 */ /* 0x001fc800078e0202 */
[----:B------:R-:W-:Y:S01]  /*00f0*/  IMAD.WIDE R2, R7, 0x4, R2 ;  /* 0x0000000407027825 */ /* 0x000fe200078e0202 */
[----:B-1----:R-:W2:Y:S04]  /*0100*/  LDG.E R9, desc[UR4][R4.64] ;  /* 0x0000000404097981 */ /* 0x002ea8000c1e1900 */
[----:B------:R-:W3:Y:S04]  /*0110*/  LDG.E R7, desc[UR4][R2.64] ;  /* 0x0000000402077981 */ /* 0x000ee8000c1e1900 */
[----:B--2---:R-:W-:Y:S04]  /*0120*/  STG.E desc[UR4][R2.64], R9 ;  /* 0x0000000902007986 */ /* 0x004fe8000c101904 */
[----:B---3--:R-:W-:Y:S01]  /*0130*/  STG.E desc[UR4][R4.64], R7 ;  /* 0x0000000704007986 */ /* 0x008fe2000c101904 */
[----:B------:R-:W-:Y:S05]  /*0140*/  EXIT ;  /* 0x000000000000794d */ /* 0x000fea0003800000 */
.L_x_0:
[----:B------:R-:W-:-:S00]  /*0150*/  BRA `(.L_x_0) ;  /* 0xfffffffc00fc7947 */ /* 0x000fc0000383ffff */
[----:B------:R-:W-:-:S00]  /*0160*/  NOP ;  /* 0x0000000000007918 */ /* 0x000fc00000000000 */
        /* <DEDUP_REMOVED lines=9> */
.L_x_1:


//--------------------- .nv.shared.reserved.0     --------------------------
	.section	.nv.shared.reserved.0,"aw",@nobits
	.weak		__nv_reservedSMEM_offset_0_alias
	.size		__nv_reservedSMEM_offset_0_alias, 0, 64
	.other		__nv_reservedSMEM_offset_0_alias,@"STO_CUDA_RESERVED_SHARED STV_DEFAULT"
__nv_reservedSMEM_offset_0_alias:
	.zero		0
	.zero		64


//--------------------- .nv.constant0._Z13reverse_arrayPfi --------------------------
	.section	.nv.constant0._Z13reverse_arrayPfi,"a",@progbits
	.sectionflags	@""
	.align	4
.nv.constant0._Z13reverse_arrayPfi:
	.zero		908


//--------------------- SYMBOLS --------------------------

	.type		.nv.reservedSmem.offset0,@object
	.size		.nv.reservedSmem.offset0,0x4
